	.headerflags	@"EF_CUDA_TEXMODE_UNIFIED EF_CUDA_64BIT_ADDRESS EF_CUDA_ACCELERATORS EF_CUDA_SM90 EF_CUDA_VIRTUAL_SM(EF_CUDA_SM90)"
	.elftype	@"ET_EXEC"


//--------------------- .nv.info                  --------------------------
	.section	.nv.info,"",@"SHT_CUDA_INFO"
	.align	4


	//----- nvinfo : EIATTR_REGCOUNT
	.align		4
        /*0000*/ 	.byte	0x04, 0x2f
        /*0002*/ 	.short	(.L_2 - .L_1)
	.align		4
.L_1:
        /*0004*/ 	.word	index@(triton_poi_fused_abs_add_clamp_div_floor_ge_gt_le_logical_and_lt_maximum_mul_neg_sign_sub_1)
        /*0008*/ 	.word	0x00000018


	//----- nvinfo : EIATTR_MIN_STACK_SIZE
	.align		4
.L_2:
        /*000c*/ 	.byte	0x04, 0x12
        /*000e*/ 	.short	(.L_4 - .L_3)
	.align		4
.L_3:
        /*0010*/ 	.word	index@(triton_poi_fused_abs_add_clamp_div_floor_ge_gt_le_logical_and_lt_maximum_mul_neg_sign_sub_1)
        /*0014*/ 	.word	0x00000000


	//----- nvinfo : EIATTR_FRAME_SIZE
	.align		4
.L_4:
        /*0018*/ 	.byte	0x04, 0x11
        /*001a*/ 	.short	(.L_6 - .L_5)
	.align		4
.L_5:
        /*001c*/ 	.word	index@(triton_poi_fused_abs_add_clamp_div_floor_ge_gt_le_logical_and_lt_maximum_mul_neg_sign_sub_1)
        /*0020*/ 	.word	0x00000000


	//----- nvinfo : EIATTR_MIN_STACK_SIZE
	.align		4
.L_6:
        /*0024*/ 	.byte	0x04, 0x12
        /*0026*/ 	.short	(.L_8 - .L_7)
	.align		4
.L_7:
        /*0028*/ 	.word	index@(triton_poi_fused_abs_add_clamp_div_floor_ge_gt_le_logical_and_lt_maximum_mul_neg_sign_sub_1)
        /*002c*/ 	.word	0x00000000
.L_8:


//--------------------- .nv.info.triton_poi_fused_abs_add_clamp_div_floor_ge_gt_le_logical_and_lt_maximum_mul_neg_sign_sub_1 --------------------------
	.section	.nv.info.triton_poi_fused_abs_add_clamp_div_floor_ge_gt_le_logical_and_lt_maximum_mul_neg_sign_sub_1,"",@"SHT_CUDA_INFO"
	.sectionflags	@""
	.align	4


	//----- nvinfo : EIATTR_CUDA_API_VERSION
	.align		4
        /*0000*/ 	.byte	0x04, 0x37
        /*0002*/ 	.short	(.L_10 - .L_9)
.L_9:
        /*0004*/ 	.word	0x0000007c


	//----- nvinfo : EIATTR_KPARAM_INFO
	.align		4
.L_10:
        /*0008*/ 	.byte	0x04, 0x17
        /*000a*/ 	.short	(.L_12 - .L_11)
.L_11:
        /*000c*/ 	.word	0x00000000
        /*0010*/ 	.short	0x000b
        /*0012*/ 	.short	0x0058
        /*0014*/ 	.byte	0x00, 0xf0, 0x11, 0x00


	//----- nvinfo : EIATTR_KPARAM_INFO
	.align		4
.L_12:
        /*0018*/ 	.byte	0x04, 0x17
        /*001a*/ 	.short	(.L_14 - .L_13)
.L_13:
        /*001c*/ 	.word	0x00000000
        /*0020*/ 	.short	0x000a
        /*0022*/ 	.short	0x0050
        /*0024*/ 	.byte	0x00, 0xf4, 0x21, 0x00


	//----- nvinfo : EIATTR_KPARAM_INFO
	.align		4
.L_14:
        /*0028*/ 	.byte	0x04, 0x17
        /*002a*/ 	.short	(.L_16 - .L_15)
.L_15:
        /*002c*/ 	.word	0x00000000
        /*0030*/ 	.short	0x0009
        /*0032*/ 	.short	0x0048
        /*0034*/ 	.byte	0x00, 0xf4, 0x21, 0x00


	//----- nvinfo : EIATTR_KPARAM_INFO
	.align		4
.L_16:
        /*0038*/ 	.byte	0x04, 0x17
        /*003a*/ 	.short	(.L_18 - .L_17)
.L_17:
        /*003c*/ 	.word	0x00000000
        /*0040*/ 	.short	0x0008
        /*0042*/ 	.short	0x0040
        /*0044*/ 	.byte	0x00, 0xf4, 0x21, 0x00


	//----- nvinfo : EIATTR_KPARAM_INFO
	.align		4
.L_18:
        /*0048*/ 	.byte	0x04, 0x17
        /*004a*/ 	.short	(.L_20 - .L_19)
.L_19:
        /*004c*/ 	.word	0x00000000
        /*0050*/ 	.short	0x0007
        /*0052*/ 	.short	0x0038
        /*0054*/ 	.byte	0x00, 0xf4, 0x21, 0x00


	//----- nvinfo : EIATTR_KPARAM_INFO
	.align		4
.L_20:
        /*0058*/ 	.byte	0x04, 0x17
        /*005a*/ 	.short	(.L_22 - .L_21)
.L_21:
        /*005c*/ 	.word	0x00000000
        /*0060*/ 	.short	0x0006
        /*0062*/ 	.short	0x0030
        /*0064*/ 	.byte	0x00, 0xf4, 0x21, 0x00


	//----- nvinfo : EIATTR_KPARAM_INFO
	.align		4
.L_22:
        /*0068*/ 	.byte	0x04, 0x17
        /*006a*/ 	.short	(.L_24 - .L_23)
.L_23:
        /*006c*/ 	.word	0x00000000
        /*0070*/ 	.short	0x0005
        /*0072*/ 	.short	0x0028
        /*0074*/ 	.byte	0x00, 0xf4, 0x21, 0x00


	//----- nvinfo : EIATTR_KPARAM_INFO
	.align		4
.L_24:
        /*0078*/ 	.byte	0x04, 0x17
        /*007a*/ 	.short	(.L_26 - .L_25)
.L_25:
        /*007c*/ 	.word	0x00000000
        /*0080*/ 	.short	0x0004
        /*0082*/ 	.short	0x0020
        /*0084*/ 	.byte	0x00, 0xf4, 0x21, 0x00


	//----- nvinfo : EIATTR_KPARAM_INFO
	.align		4
.L_26:
        /*0088*/ 	.byte	0x04, 0x17
        /*008a*/ 	.short	(.L_28 - .L_27)
.L_27:
        /*008c*/ 	.word	0x00000000
        /*0090*/ 	.short	0x0003
        /*0092*/ 	.short	0x0018
        /*0094*/ 	.byte	0x00, 0xf4, 0x21, 0x00


	//----- nvinfo : EIATTR_KPARAM_INFO
	.align		4
.L_28:
        /*0098*/ 	.byte	0x04, 0x17
        /*009a*/ 	.short	(.L_30 - .L_29)
.L_29:
        /*009c*/ 	.word	0x00000000
        /*00a0*/ 	.short	0x0002
        /*00a2*/ 	.short	0x0010
        /*00a4*/ 	.byte	0x00, 0xf4, 0x21, 0x00


	//----- nvinfo : EIATTR_KPARAM_INFO
	.align		4
.L_30:
        /*00a8*/ 	.byte	0x04, 0x17
        /*00aa*/ 	.short	(.L_32 - .L_31)
.L_31:
        /*00ac*/ 	.word	0x00000000
        /*00b0*/ 	.short	0x0001
        /*00b2*/ 	.short	0x0008
        /*00b4*/ 	.byte	0x00, 0xf4, 0x21, 0x00


	//----- nvinfo : EIATTR_KPARAM_INFO
	.align		4
.L_32:
        /*00b8*/ 	.byte	0x04, 0x17
        /*00ba*/ 	.short	(.L_34 - .L_33)
.L_33:
        /*00bc*/ 	.word	0x00000000
        /*00c0*/ 	.short	0x0000
        /*00c2*/ 	.short	0x0000
        /*00c4*/ 	.byte	0x00, 0xf4, 0x21, 0x00


	//----- nvinfo : EIATTR_SPARSE_MMA_MASK
	.align		4
.L_34:
        /*00c8*/ 	.byte	0x03, 0x50
        /*00ca*/ 	.short	0x0000


	//----- nvinfo : EIATTR_MAXREG_COUNT
	.align		4
        /*00cc*/ 	.byte	0x03, 0x1b
        /*00ce*/ 	.short	0x00ff


	//----- nvinfo : EIATTR_EXIT_INSTR_OFFSETS
	.align		4
        /*00d0*/ 	.byte	0x04, 0x1c
        /*00d2*/ 	.short	(.L_36 - .L_35)


	//   ....[0]....
.L_35:
        /*00d4*/ 	.word	0x000005e0


	//   ....[1]....
        /*00d8*/ 	.word	0x00000600


	//----- nvinfo : EIATTR_REQNTID
	.align		4
.L_36:
        /*00dc*/ 	.byte	0x04, 0x10
        /*00de*/ 	.short	(.L_38 - .L_37)
.L_37:
        /*00e0*/ 	.word	0x00000080
        /*00e4*/ 	.word	0x00000001
        /*00e8*/ 	.word	0x00000001


	//----- nvinfo : EIATTR_CBANK_PARAM_SIZE
	.align		4
.L_38:
        /*00ec*/ 	.byte	0x03, 0x19
        /*00ee*/ 	.short	0x005c


	//----- nvinfo : EIATTR_PARAM_CBANK
	.align		4
        /*00f0*/ 	.byte	0x04, 0x0a
        /*00f2*/ 	.short	(.L_40 - .L_39)
	.align		4
.L_39:
        /*00f4*/ 	.word	index@(.nv.constant0.triton_poi_fused_abs_add_clamp_div_floor_ge_gt_le_logical_and_lt_maximum_mul_neg_sign_sub_1)
        /*00f8*/ 	.short	0x0210
        /*00fa*/ 	.short	0x005c


	//----- nvinfo : EIATTR_SW_WAR
	.align		4
.L_40:
        /*00fc*/ 	.byte	0x04, 0x36
        /*00fe*/ 	.short	(.L_42 - .L_41)
.L_41:
        /*0100*/ 	.word	0x00000008
.L_42:


//--------------------- .nv.callgraph             --------------------------
	.section	.nv.callgraph,"",@"SHT_CUDA_CALLGRAPH"
	.align	4
	.sectionentsize	8
	.align		4
        /*0000*/ 	.word	0x00000000
	.align		4
        /*0004*/ 	.word	0xffffffff
	.align		4
        /*0008*/ 	.word	0x00000000
	.align		4
        /*000c*/ 	.word	0xfffffffe
	.align		4
        /*0010*/ 	.word	0x00000000
	.align		4
        /*0014*/ 	.word	0xfffffffd
	.align		4
        /*0018*/ 	.word	0x00000000
	.align		4
        /*001c*/ 	.word	0xfffffffc


//--------------------- .nv.constant4             --------------------------
	.section	.nv.constant4,"a",@progbits
	.align	8
	.align		8
.nv.constant4:
        /*0000*/ 	.dword	_$_str


//--------------------- .text.triton_poi_fused_abs_add_clamp_div_floor_ge_gt_le_logical_and_lt_maximum_mul_neg_sign_sub_1 --------------------------
	.section	.text.triton_poi_fused_abs_add_clamp_div_floor_ge_gt_le_logical_and_lt_maximum_mul_neg_sign_sub_1,"ax",@progbits
	.align	128
        .global         triton_poi_fused_abs_add_clamp_div_floor_ge_gt_le_logical_and_lt_maximum_mul_neg_sign_sub_1
        .type           triton_poi_fused_abs_add_clamp_div_floor_ge_gt_le_logical_and_lt_maximum_mul_neg_sign_sub_1,@function
        .size           triton_poi_fused_abs_add_clamp_div_floor_ge_gt_le_logical_and_lt_maximum_mul_neg_sign_sub_1,(.L_x_1 - triton_poi_fused_abs_add_clamp_div_floor_ge_gt_le_logical_and_lt_maximum_mul_neg_sign_sub_1)
        .other          triton_poi_fused_abs_add_clamp_div_floor_ge_gt_le_logical_and_lt_maximum_mul_neg_sign_sub_1,@"STO_CUDA_ENTRY STV_DEFAULT"
triton_poi_fused_abs_add_clamp_div_floor_ge_gt_le_logical_and_lt_maximum_mul_neg_sign_sub_1:
.text.triton_poi_fused_abs_add_clamp_div_floor_ge_gt_le_logical_and_lt_maximum_mul_neg_sign_sub_1:
[----:B------:R-:W0:Y:S01]  /*0000*/  LDC R1, c[0x0][0x28] ;  /* 0x00000a00ff017b82 */ /* 0x000e220000000800 */
[----:B------:R-:W1:Y:S07]  /*0010*/  S2R R0, SR_TID.X ;  /* 0x0000000000007919 */ /* 0x000e6e0000002100 */
[----:B------:R-:W2:Y:S01]  /*0020*/  LDC.64 R8, c[0x0][0x218] ;  /* 0x00008600ff087b82 */ /* 0x000ea20000000a00 */
[----:B------:R-:W-:Y:S01]  /*0030*/  ULDC.64 UR4, c[0x0][0x208] ;  /* 0x0000820000047ab9 */ /* 0x000fe20000000a00 */
[----:B------:R-:W3:Y:S06]  /*0040*/  S2R R3, SR_CTAID.X ;  /* 0x0000000000037919 */ /* 0x000eec0000002500 */
[----:B------:R-:W4:Y:S08]  /*0050*/  LDC.64 R6, c[0x0][0x210] ;  /* 0x00008400ff067b82 */ /* 0x000f300000000a00 */
[----:B------:R-:W5:Y:S01]  /*0060*/  LDC.64 R10, c[0x0][0x220] ;  /* 0x00008800ff0a7b82 */ /* 0x000f620000000a00 */
[----:B------:R-:W-:Y:S01]  /*0070*/  CS2R R4, SRZ ;  /* 0x0000000000047805 */ /* 0x000fe2000001ff00 */
[----:B------:R-:W-:Y:S01]  /*0080*/  ULDC.64 UR6, c[0x0][0x250] ;  /* 0x0000940000067ab9 */ /* 0x000fe20000000a00 */
[----:B------:R-:W-:-:S05]  /*0090*/  ULDC.64 UR8, c[0x0][0x258] ;  /* 0x0000960000087ab9 */ /* 0x000fca0000000a00 */
[----:B------:R-:W5:Y:S01]  /*00a0*/  LDC.64 R16, c[0x0][0x238] ;  /* 0x00008e00ff107b82 */ /* 0x000f620000000a00 */
[----:B-1----:R-:W-:-:S07]  /*00b0*/  LOP3.LUT R0, R0, 0x7f, RZ, 0xc0, !PT ;  /* 0x0000007f00007812 */ /* 0x002fce00078ec0ff */
[----:B------:R-:W1:Y:S01]  /*00c0*/  LDC.64 R18, c[0x0][0x240] ;  /* 0x00009000ff127b82 */ /* 0x000e620000000a00 */
[----:B---3--:R-:W-:Y:S01]  /*00d0*/  SHF.R.S32.HI R2, RZ, 0x18, R3 ;  /* 0x00000018ff027819 */ /* 0x008fe20000011403 */
[----:B------:R-:W-:-:S03]  /*00e0*/  IMAD R0, R3, 0x80, R0 ;  /* 0x0000008003007824 */ /* 0x000fc600078e0200 */
[----:B------:R-:W-:Y:S02]  /*00f0*/  SGXT R3, R2, 0x1 ;  /* 0x000000010203781a */ /* 0x000fe40000000200 */
[----:B------:R-:W-:Y:S02]  /*0100*/  ISETP.GE.AND P1, PT, R0, 0x100, PT ;  /* 0x000001000000780c */ /* 0x000fe40003f26270 */
[----:B------:R-:W-:-:S04]  /*0110*/  LEA.HI R3, R3, R0, RZ, 0x6 ;  /* 0x0000000003037211 */ /* 0x000fc800078f30ff */
[----:B------:R-:W-:Y:S02]  /*0120*/  SHF.R.S32.HI R21, RZ, 0x6, R3 ;  /* 0x00000006ff157819 */ /* 0x000fe40000011403 */
[----:B------:R-:W-:-:S03]  /*0130*/  CS2R R2, SRZ ;  /* 0x0000000000027805 */ /* 0x000fc6000001ff00 */
[----:B--2---:R-:W-:-:S05]  /*0140*/  IMAD.WIDE R8, R21, 0x4, R8 ;  /* 0x0000000415087825 */ /* 0x004fca00078e0208 */
[----:B------:R2:W3:Y:S01]  /*0150*/  @!P1 LDG.E.EL R2, desc[UR4][R8.64] ;  /* 0x0000000408029981 */ /* 0x0004e2000c2e1900 */
[----:B----4-:R-:W-:-:S05]  /*0160*/  IMAD.WIDE R6, R0, 0x4, R6 ;  /* 0x0000000400067825 */ /* 0x010fca00078e0206 */
[----:B------:R4:W4:Y:S01]  /*0170*/  @!P1 LDG.E R3, desc[UR4][R6.64] ;  /* 0x0000000406039981 */ /* 0x000922000c1e1900 */
[----:B-----5:R-:W-:-:S05]  /*0180*/  IMAD.WIDE R10, R21, 0x4, R10 ;  /* 0x00000004150a7825 */ /* 0x020fca00078e020a */
[----:B------:R-:W5:Y:S01]  /*0190*/  @!P1 LDG.E.EL R4, desc[UR4][R10.64] ;  /* 0x000000040a049981 */ /* 0x000f62000c2e1900 */
[----:B------:R-:W2:Y:S01]  /*01a0*/  LDC.64 R12, c[0x0][0x228] ;  /* 0x00008a00ff0c7b82 */ /* 0x000ea20000000a00 */
[----:B0-----:R-:W-:-:S04]  /*01b0*/  IMAD.WIDE R16, R21, 0x4, R16 ;  /* 0x0000000415107825 */ /* 0x001fc800078e0210 */
[----:B-1----:R-:W-:Y:S01]  /*01c0*/  IMAD.WIDE R18, R21, 0x4, R18 ;  /* 0x0000000415127825 */ /* 0x002fe200078e0212 */
[----:B------:R-:W5:Y:S02]  /*01d0*/  @!P1 LDG.E.EL R5, desc[UR4][R16.64] ;  /* 0x0000000410059981 */ /* 0x000f64000c2e1900 */
[----:B------:R-:W0:Y:S01]  /*01e0*/  LDC.64 R14, c[0x0][0x230] ;  /* 0x00008c00ff0e7b82 */ /* 0x000e220000000a00 */
[----:B------:R-:W-:-:S06]  /*01f0*/  IMAD.MOV.U32 R21, RZ, RZ, RZ ;  /* 0x000000ffff157224 */ /* 0x000fcc00078e00ff */
[----:B------:R-:W5:Y:S04]  /*0200*/  @!P1 LDG.E.EL R21, desc[UR4][R18.64] ;  /* 0x0000000412159981 */ /* 0x000f68000c2e1900 */
[----:B--2---:R-:W2:Y:S04]  /*0210*/  LDG.E R8, desc[UR4][R12.64] ;  /* 0x000000040c087981 */ /* 0x004ea8000c1e1900 */
[----:B0-----:R-:W2:Y:S01]  /*0220*/  LDG.E R14, desc[UR4][R14.64] ;  /* 0x000000040e0e7981 */ /* 0x001ea2000c1e1900 */
[----:B------:R-:W-:Y:S01]  /*0230*/  IMAD.MOV.U32 R9, RZ, RZ, RZ ;  /* 0x000000ffff097224 */ /* 0x000fe200078e00ff */
[C---:B---3--:R-:W-:Y:S01]  /*0240*/  FSETP.GEU.AND P0, PT, |R2|.reuse, 1.175494350822287508e-38, PT ;  /* 0x008000000200780b */ /* 0x048fe20003f0e200 */
[C---:B----4-:R-:W-:Y:S01]  /*0250*/  FMUL R7, R2.reuse, 0.25 ;  /* 0x3e80000002077820 */ /* 0x050fe20000400000 */
[----:B------:R-:W-:-:S04]  /*0260*/  FSETP.GT.AND P2, PT, |R2|, 8.50705917302346158658e+37, PT ;  /* 0x7e8000000200780b */ /* 0x000fc80003f44200 */
[----:B------:R-:W-:-:S07]  /*0270*/  FSEL R7, R7, R2, P2 ;  /* 0x0000000207077208 */ /* 0x000fce0001000000 */
[----:B------:R-:W-:-:S06]  /*0280*/  @!P0 FMUL R7, R7, 16777216 ;  /* 0x4b80000007078820 */ /* 0x000fcc0000400000 */
[----:B------:R-:W5:Y:S01]  /*0290*/  MUFU.RCP R7, R7 ;  /* 0x0000000700077308 */ /* 0x000f620000001000 */
[----:B------:R-:W-:-:S04]  /*02a0*/  @P2 FMUL R3, R3, 0.25 ;  /* 0x3e80000003032820 */ /* 0x000fc80000400000 */
[----:B------:R-:W-:-:S04]  /*02b0*/  @!P0 FMUL R3, R3, 16777216 ;  /* 0x4b80000003038820 */ /* 0x000fc80000400000 */
[----:B-----5:R-:W-:-:S05]  /*02c0*/  FFMA R3, R7, R3, -R4 ;  /* 0x0000000307037223 */ /* 0x020fca0000000804 */
[C---:B------:R-:W-:Y:S02]  /*02d0*/  FSETP.GT.AND P3, PT, R3.reuse, RZ, PT ;  /* 0x000000ff0300720b */ /* 0x040fe40003f64000 */
[C---:B------:R-:W-:Y:S02]  /*02e0*/  FSETP.GEU.AND P4, PT, R3.reuse, RZ, PT ;  /* 0x000000ff0300720b */ /* 0x040fe40003f8e000 */
[----:B------:R-:W-:Y:S01]  /*02f0*/  SEL R6, RZ, 0x1, !P3 ;  /* 0x00000001ff067807 */ /* 0x000fe20005800000 */
[----:B------:R-:W-:-:S08]  /*0300*/  FADD R10, |R3|, 0.5 ;  /* 0x3f000000030a7421 */ /* 0x000fd00000000200 */
[----:B------:R-:W-:Y:S02]  /*0310*/  @!P3 IMAD.MOV R9, RZ, RZ, -0x1 ;  /* 0xffffffffff09b424 */ /* 0x000fe400078e02ff */
[----:B------:R-:W-:Y:S01]  /*0320*/  @P4 IMAD.MOV R9, RZ, RZ, R6 ;  /* 0x000000ffff094224 */ /* 0x000fe200078e0206 */
[----:B------:R-:W-:Y:S08]  /*0330*/  FRND.FTZ.FLOOR R10, R10 ;  /* 0x0000000a000a7307 */ /* 0x000ff00000215000 */
[----:B------:R-:W0:Y:S01]  /*0340*/  I2F.S16 R9, R9 ;  /* 0x0000000900097306 */ /* 0x000e220000101400 */
[----:B------:R-:W-:Y:S01]  /*0350*/  @P2 FMUL R5, R5, 0.25 ;  /* 0x3e80000005052820 */ /* 0x000fe20000400000 */
[----:B------:R-:W-:-:S03]  /*0360*/  @P2 FMUL R21, R21, 0.25 ;  /* 0x3e80000015152820 */ /* 0x000fc60000400000 */
[----:B------:R-:W-:Y:S01]  /*0370*/  @!P0 FMUL R5, R5, 16777216 ;  /* 0x4b80000005058820 */ /* 0x000fe20000400000 */
[----:B0-----:R-:W-:-:S05]  /*0380*/  FMUL R11, R9, R10 ;  /* 0x0000000a090b7220 */ /* 0x001fca0000400000 */
[C---:B------:R-:W-:Y:S02]  /*0390*/  FSETP.NAN.AND P3, PT, R11.reuse, R11, PT ;  /* 0x0000000b0b00720b */ /* 0x040fe40003f68000 */
[CC--:B--2---:R-:W-:Y:S02]  /*03a0*/  FSETP.GT.AND P2, PT, R11.reuse, R8.reuse, PT ;  /* 0x000000080b00720b */ /* 0x0c4fe40003f44000 */
[----:B------:R-:W-:Y:S01]  /*03b0*/  FSEL R6, R11, R8, P3 ;  /* 0x000000080b067208 */ /* 0x000fe20001800000 */
[----:B------:R-:W-:Y:S01]  /*03c0*/  @!P0 FMUL R21, R21, 16777216 ;  /* 0x4b80000015158820 */ /* 0x000fe20000400000 */
[--C-:B------:R-:W-:Y:S02]  /*03d0*/  FFMA R10, R7, R5, -R4.reuse ;  /* 0x00000005070a7223 */ /* 0x100fe40000000804 */
[----:B------:R-:W-:Y:S01]  /*03e0*/  FSEL R5, R11, R6, P2 ;  /* 0x000000060b057208 */ /* 0x000fe20001000000 */
[----:B------:R-:W-:Y:S02]  /*03f0*/  FFMA R9, R7, R21, -R4 ;  /* 0x0000001507097223 */ /* 0x000fe40000000804 */
[----:B------:R-:W0:Y:S01]  /*0400*/  LDC.64 R6, c[0x0][0x248] ;  /* 0x00009200ff067b82 */ /* 0x000e220000000a00 */
[----:B------:R-:W-:-:S02]  /*0410*/  FSETP.GEU.AND P3, PT, R5, R14, PT ;  /* 0x0000000e0500720b */ /* 0x000fc40003f6e000 */
[----:B------:R-:W-:-:S04]  /*0420*/  FSETP.GT.AND P0, PT, |R10|, |R9|, PT ;  /* 0x400000090a00720b */ /* 0x000fc80003f04200 */
[C---:B------:R-:W-:Y:S02]  /*0430*/  FSEL R9, |R10|.reuse, |R9|, P0 ;  /* 0x400000090a097208 */ /* 0x040fe40000000200 */
[----:B------:R-:W-:Y:S02]  /*0440*/  FSETP.NAN.AND P0, PT, R5, R5, PT ;  /* 0x000000050500720b */ /* 0x000fe40003f08000 */
[----:B------:R-:W-:-:S03]  /*0450*/  FSETP.NAN.AND P2, PT, R10, R10, PT ;  /* 0x0000000a0a00720b */ /* 0x000fc60003f48000 */
[-C--:B------:R-:W-:Y:S02]  /*0460*/  @P3 FSEL R5, R5, R14.reuse, P0 ;  /* 0x0000000e05053208 */ /* 0x080fe40000000000 */
[----:B------:R-:W-:Y:S02]  /*0470*/  FSEL R10, |R10|, R9, P2 ;  /* 0x000000090a0a7208 */ /* 0x000fe40001000200 */
[----:B------:R-:W-:Y:S01]  /*0480*/  FSETP.GTU.AND P0, PT, R11, R14, PT ;  /* 0x0000000e0b00720b */ /* 0x000fe20003f0c000 */
[----:B------:R-:W-:Y:S02]  /*0490*/  FADD R5, R5, R4 ;  /* 0x0000000405057221 */ /* 0x000fe40000000000 */
[----:B------:R-:W-:Y:S01]  /*04a0*/  FADD R12, RZ, -R10 ;  /* 0x8000000aff0c7221 */ /* 0x000fe20000000000 */
[----:B------:R-:W-:Y:S01]  /*04b0*/  FSETP.GE.AND P0, PT, R11, R8, !P0 ;  /* 0x000000080b00720b */ /* 0x000fe20004706000 */
[----:B------:R-:W-:Y:S01]  /*04c0*/  FMUL R11, R5, R2 ;  /* 0x00000002050b7220 */ /* 0x000fe20000400000 */
[----:B------:R-:W-:-:S02]  /*04d0*/  SHF.R.S32.HI R9, RZ, 0x1f, R0 ;  /* 0x0000001fff097819 */ /* 0x000fc40000011400 */
[----:B------:R-:W-:Y:S02]  /*04e0*/  IADD3 R2, P4, R0, UR6, RZ ;  /* 0x0000000600027c10 */ /* 0x000fe4000ff9e0ff */
[C---:B------:R-:W-:Y:S02]  /*04f0*/  FSETP.GT.AND P3, PT, R3.reuse, R10, PT ;  /* 0x0000000a0300720b */ /* 0x040fe40003f64000 */
[----:B------:R-:W-:Y:S01]  /*0500*/  IADD3 R4, P5, R0, UR8, RZ ;  /* 0x0000000800047c10 */ /* 0x000fe2000ffbe0ff */
[----:B0-----:R-:W-:Y:S01]  /*0510*/  IMAD.WIDE R6, R0, 0x4, R6 ;  /* 0x0000000400067825 */ /* 0x001fe200078e0206 */
[----:B------:R-:W-:Y:S02]  /*0520*/  FSETP.GEU.AND P2, PT, R3, R12, PT ;  /* 0x0000000c0300720b */ /* 0x000fe40003f4e000 */
[----:B------:R-:W-:Y:S01]  /*0530*/  IADD3.X R3, R9, UR7, RZ, P4, !PT ;  /* 0x0000000709037c10 */ /* 0x000fe2000a7fe4ff */
[----:B------:R-:W-:Y:S01]  /*0540*/  ULDC.64 UR6, c[0x0][0x260] ;  /* 0x0000980000067ab9 */ /* 0x000fe20000000a00 */
[----:B------:R-:W-:-:S02]  /*0550*/  SEL R13, RZ, 0x1, !P0 ;  /* 0x00000001ff0d7807 */ /* 0x000fc40004000000 */
[----:B------:R-:W-:Y:S02]  /*0560*/  IADD3.X R5, R9, UR9, RZ, P5, !PT ;  /* 0x0000000909057c10 */ /* 0x000fe4000affe4ff */
[----:B------:R-:W-:Y:S02]  /*0570*/  SEL R15, RZ, 0x1, !P3 ;  /* 0x00000001ff0f7807 */ /* 0x000fe40005800000 */
[----:B------:R-:W-:Y:S01]  /*0580*/  IADD3 R8, P0, R0, UR6, RZ ;  /* 0x0000000600087c10 */ /* 0x000fe2000ff1e0ff */
[----:B------:R0:W-:Y:S03]  /*0590*/  @!P1 STG.E desc[UR4][R6.64], R11 ;  /* 0x0000000b06009986 */ /* 0x0001e6000c101904 */
[----:B------:R-:W-:Y:S01]  /*05a0*/  IADD3.X R9, R9, UR7, RZ, P0, !PT ;  /* 0x0000000709097c10 */ /* 0x000fe200087fe4ff */
[----:B------:R0:W-:Y:S01]  /*05b0*/  @!P1 STG.E.U8 desc[UR4][R2.64], R13 ;  /* 0x0000000d02009986 */ /* 0x0001e2000c101104 */
[----:B------:R-:W-:-:S03]  /*05c0*/  SEL R17, RZ, 0x1, P2 ;  /* 0x00000001ff117807 */ /* 0x000fc60001000000 */
[----:B------:R0:W-:Y:S02]  /*05d0*/  @!P1 STG.E.U8 desc[UR4][R4.64], R15 ;  /* 0x0000000f04009986 */ /* 0x0001e4000c101104 */
[----:B0-----:R-:W-:Y:S05]  /*05e0*/  @P1 EXIT ;  /* 0x000000000000194d */ /* 0x001fea0003800000 */
[----:B------:R-:W-:Y:S01]  /*05f0*/  STG.E.U8 desc[UR4][R8.64], R17 ;  /* 0x0000001108007986 */ /* 0x000fe2000c101104 */
[----:B------:R-:W-:Y:S05]  /*0600*/  EXIT ;  /* 0x000000000000794d */ /* 0x000fea0003800000 */
.L_x_0:
[----:B------:R-:W-:-:S00]  /*0610*/  BRA `(.L_x_0) ;  /* 0xfffffffc00fc7947 */ /* 0x000fc0000383ffff */
[----:B------:R-:W-:-:S00]  /*0620*/  NOP ;  /* 0x0000000000007918 */ /* 0x000fc00000000000 */
        /* <DEDUP_REMOVED lines=13> */
.L_x_1:


//--------------------- .nv.global.init           --------------------------
	.section	.nv.global.init,"aw",@progbits
.nv.global.init:
	.type		_$_str,@object
	.size		_$_str,(.L_0 - _$_str)
_$_str:
        /*0000*/ 	.byte	0x5f, 0x5f, 0x43, 0x55, 0x44, 0x41, 0x5f, 0x46, 0x54, 0x5a, 0x00
.L_0:


//--------------------- .nv.constant0.triton_poi_fused_abs_add_clamp_div_floor_ge_gt_le_logical_and_lt_maximum_mul_neg_sign_sub_1 --------------------------
	.section	.nv.constant0.triton_poi_fused_abs_add_clamp_div_floor_ge_gt_le_logical_and_lt_maximum_mul_neg_sign_sub_1,"a",@progbits
	.sectionflags	@""
	.align	4
.nv.constant0.triton_poi_fused_abs_add_clamp_div_floor_ge_gt_le_logical_and_lt_maximum_mul_neg_sign_sub_1:
	.zero		620
